//
// Generated by NVIDIA NVVM Compiler
//
// Compiler Build ID: CL-36424714
// Cuda compilation tools, release 13.0, V13.0.88
// Based on NVVM 20.0.0
//

.version 9.0
.target sm_100
.address_size 64

	// .globl	_Z6kernelPfiS_
.global .align 1 .b8 _ZN34_INTERNAL_95a700f5_4_k_cu_9a483aa74cuda3std3__45__cpo5beginE[1];
.global .align 1 .b8 _ZN34_INTERNAL_95a700f5_4_k_cu_9a483aa74cuda3std3__45__cpo3endE[1];
.global .align 1 .b8 _ZN34_INTERNAL_95a700f5_4_k_cu_9a483aa74cuda3std3__45__cpo6cbeginE[1];
.global .align 1 .b8 _ZN34_INTERNAL_95a700f5_4_k_cu_9a483aa74cuda3std3__45__cpo4cendE[1];
.global .align 1 .b8 _ZN34_INTERNAL_95a700f5_4_k_cu_9a483aa74cuda3std3__45__cpo6rbeginE[1];
.global .align 1 .b8 _ZN34_INTERNAL_95a700f5_4_k_cu_9a483aa74cuda3std3__45__cpo4rendE[1];
.global .align 1 .b8 _ZN34_INTERNAL_95a700f5_4_k_cu_9a483aa74cuda3std3__45__cpo7crbeginE[1];
.global .align 1 .b8 _ZN34_INTERNAL_95a700f5_4_k_cu_9a483aa74cuda3std3__45__cpo5crendE[1];
.global .align 1 .b8 _ZN34_INTERNAL_95a700f5_4_k_cu_9a483aa74cuda3std3__436_GLOBAL__N__95a700f5_4_k_cu_9a483aa76ignoreE[1];
.global .align 1 .b8 _ZN34_INTERNAL_95a700f5_4_k_cu_9a483aa74cuda3std3__419piecewise_constructE[1];
.global .align 1 .b8 _ZN34_INTERNAL_95a700f5_4_k_cu_9a483aa74cuda3std3__48in_placeE[1];
.global .align 1 .b8 _ZN34_INTERNAL_95a700f5_4_k_cu_9a483aa74cuda3std3__420unreachable_sentinelE[1];
.global .align 1 .b8 _ZN34_INTERNAL_95a700f5_4_k_cu_9a483aa74cuda3std3__47nulloptE[1];
.global .align 1 .b8 _ZN34_INTERNAL_95a700f5_4_k_cu_9a483aa74cuda3std3__48unexpectE[1];
.global .align 1 .b8 _ZN34_INTERNAL_95a700f5_4_k_cu_9a483aa74cuda3std6ranges3__45__cpo4swapE[1];
.global .align 1 .b8 _ZN34_INTERNAL_95a700f5_4_k_cu_9a483aa74cuda3std6ranges3__45__cpo9iter_moveE[1];
.global .align 1 .b8 _ZN34_INTERNAL_95a700f5_4_k_cu_9a483aa74cuda3std6ranges3__45__cpo5beginE[1];
.global .align 1 .b8 _ZN34_INTERNAL_95a700f5_4_k_cu_9a483aa74cuda3std6ranges3__45__cpo3endE[1];
.global .align 1 .b8 _ZN34_INTERNAL_95a700f5_4_k_cu_9a483aa74cuda3std6ranges3__45__cpo6cbeginE[1];
.global .align 1 .b8 _ZN34_INTERNAL_95a700f5_4_k_cu_9a483aa74cuda3std6ranges3__45__cpo4cendE[1];
.global .align 1 .b8 _ZN34_INTERNAL_95a700f5_4_k_cu_9a483aa74cuda3std6ranges3__45__cpo7advanceE[1];
.global .align 1 .b8 _ZN34_INTERNAL_95a700f5_4_k_cu_9a483aa74cuda3std6ranges3__45__cpo9iter_swapE[1];
.global .align 1 .b8 _ZN34_INTERNAL_95a700f5_4_k_cu_9a483aa74cuda3std6ranges3__45__cpo4nextE[1];
.global .align 1 .b8 _ZN34_INTERNAL_95a700f5_4_k_cu_9a483aa74cuda3std6ranges3__45__cpo4prevE[1];
.global .align 1 .b8 _ZN34_INTERNAL_95a700f5_4_k_cu_9a483aa74cuda3std6ranges3__45__cpo4dataE[1];
.global .align 1 .b8 _ZN34_INTERNAL_95a700f5_4_k_cu_9a483aa74cuda3std6ranges3__45__cpo5cdataE[1];
.global .align 1 .b8 _ZN34_INTERNAL_95a700f5_4_k_cu_9a483aa74cuda3std6ranges3__45__cpo4sizeE[1];
.global .align 1 .b8 _ZN34_INTERNAL_95a700f5_4_k_cu_9a483aa74cuda3std6ranges3__45__cpo5ssizeE[1];
.global .align 1 .b8 _ZN34_INTERNAL_95a700f5_4_k_cu_9a483aa74cuda3std6ranges3__45__cpo8distanceE[1];
.global .align 1 .b8 _ZN34_INTERNAL_95a700f5_4_k_cu_9a483aa76thrust24THRUST_300001_SM_1000_NS8cuda_cub3parE[1];
.global .align 1 .b8 _ZN34_INTERNAL_95a700f5_4_k_cu_9a483aa76thrust24THRUST_300001_SM_1000_NS8cuda_cub10par_nosyncE[1];
.global .align 1 .b8 _ZN34_INTERNAL_95a700f5_4_k_cu_9a483aa76thrust24THRUST_300001_SM_1000_NS6system6detail10sequential3seqE[1];
.global .align 1 .b8 _ZN34_INTERNAL_95a700f5_4_k_cu_9a483aa76thrust24THRUST_300001_SM_1000_NS12placeholders2_1E[1];
.global .align 1 .b8 _ZN34_INTERNAL_95a700f5_4_k_cu_9a483aa76thrust24THRUST_300001_SM_1000_NS12placeholders2_2E[1];
.global .align 1 .b8 _ZN34_INTERNAL_95a700f5_4_k_cu_9a483aa76thrust24THRUST_300001_SM_1000_NS12placeholders2_3E[1];
.global .align 1 .b8 _ZN34_INTERNAL_95a700f5_4_k_cu_9a483aa76thrust24THRUST_300001_SM_1000_NS12placeholders2_4E[1];
.global .align 1 .b8 _ZN34_INTERNAL_95a700f5_4_k_cu_9a483aa76thrust24THRUST_300001_SM_1000_NS12placeholders2_5E[1];
.global .align 1 .b8 _ZN34_INTERNAL_95a700f5_4_k_cu_9a483aa76thrust24THRUST_300001_SM_1000_NS12placeholders2_6E[1];
.global .align 1 .b8 _ZN34_INTERNAL_95a700f5_4_k_cu_9a483aa76thrust24THRUST_300001_SM_1000_NS12placeholders2_7E[1];
.global .align 1 .b8 _ZN34_INTERNAL_95a700f5_4_k_cu_9a483aa76thrust24THRUST_300001_SM_1000_NS12placeholders2_8E[1];
.global .align 1 .b8 _ZN34_INTERNAL_95a700f5_4_k_cu_9a483aa76thrust24THRUST_300001_SM_1000_NS12placeholders2_9E[1];
.global .align 1 .b8 _ZN34_INTERNAL_95a700f5_4_k_cu_9a483aa76thrust24THRUST_300001_SM_1000_NS12placeholders3_10E[1];
.global .align 1 .b8 _ZN34_INTERNAL_95a700f5_4_k_cu_9a483aa76thrust24THRUST_300001_SM_1000_NS3seqE[1];
.extern .shared .align 16 .b8 shm[];

.visible .entry _Z6kernelPfiS_(
	.param .u64 .ptr .align 1 _Z6kernelPfiS__param_0,
	.param .u32 _Z6kernelPfiS__param_1,
	.param .u64 .ptr .align 1 _Z6kernelPfiS__param_2
)
{
	.reg .pred 	%p<5>;
	.reg .b32 	%r<19>;
	.reg .b32 	%f<7>;
	.reg .b64 	%rd<7>;

	ld.param.u64 	%rd2, [_Z6kernelPfiS__param_0];
	ld.param.u64 	%rd1, [_Z6kernelPfiS__param_2];
	cvta.to.global.u64 	%rd3, %rd2;
	mov.u32 	%r6, %ctaid.x;
	mov.u32 	%r1, %ntid.x;
	mov.u32 	%r2, %tid.x;
	mad.lo.s32 	%r7, %r6, %r1, %r2;
	mul.wide.s32 	%rd4, %r7, 4;
	add.s64 	%rd5, %rd3, %rd4;
	ld.global.f32 	%f1, [%rd5];
	shl.b32 	%r8, %r2, 2;
	mov.u32 	%r9, shm;
	add.s32 	%r10, %r9, %r8;
	st.shared.f32 	[%r10], %f1;
	bar.sync 	0;
	setp.lt.u32 	%p1, %r1, 2;
	@%p1 bra 	$L__BB0_5;
	mov.b32 	%r18, 1;
$L__BB0_2:
	shl.b32 	%r4, %r18, 1;
	mul.lo.s32 	%r5, %r4, %r2;
	setp.ge.u32 	%p2, %r5, %r1;
	@%p2 bra 	$L__BB0_4;
	add.s32 	%r12, %r5, %r18;
	shl.b32 	%r13, %r12, 2;
	add.s32 	%r15, %r9, %r13;
	ld.shared.f32 	%f2, [%r15];
	shl.b32 	%r16, %r5, 2;
	add.s32 	%r17, %r9, %r16;
	ld.shared.f32 	%f3, [%r17];
	add.f32 	%f4, %f2, %f3;
	st.shared.f32 	[%r17], %f4;
$L__BB0_4:
	bar.sync 	0;
	setp.lt.u32 	%p3, %r4, %r1;
	mov.u32 	%r18, %r4;
	@%p3 bra 	$L__BB0_2;
$L__BB0_5:
	setp.ne.s32 	%p4, %r2, 0;
	@%p4 bra 	$L__BB0_7;
	ld.shared.f32 	%f5, [shm];
	cvta.to.global.u64 	%rd6, %rd1;
	atom.global.add.f32 	%f6, [%rd6], %f5;
$L__BB0_7:
	ret;

}
	// .globl	_ZN3cub18CUB_300001_SM_10006detail11EmptyKernelIvEEvv
.visible .entry _ZN3cub18CUB_300001_SM_10006detail11EmptyKernelIvEEvv()
{


	ret;

}
	// .globl	_ZN3cub18CUB_300001_SM_10006detail8for_each13static_kernelINS2_12policy_hub_t12policy_500_tEmN6thrust24THRUST_300001_SM_1000_NS8cuda_cub20__uninitialized_fill7functorINS7_10device_ptrIfEEfEEEEvT0_T1_
.visible .entry _ZN3cub18CUB_300001_SM_10006detail8for_each13static_kernelINS2_12policy_hub_t12policy_500_tEmN6thrust24THRUST_300001_SM_1000_NS8cuda_cub20__uninitialized_fill7functorINS7_10device_ptrIfEEfEEEEvT0_T1_(
	.param .u64 _ZN3cub18CUB_300001_SM_10006detail8for_each13static_kernelINS2_12policy_hub_t12policy_500_tEmN6thrust24THRUST_300001_SM_1000_NS8cuda_cub20__uninitialized_fill7functorINS7_10device_ptrIfEEfEEEEvT0_T1__param_0,
	.param .align 8 .b8 _ZN3cub18CUB_300001_SM_10006detail8for_each13static_kernelINS2_12policy_hub_t12policy_500_tEmN6thrust24THRUST_300001_SM_1000_NS8cuda_cub20__uninitialized_fill7functorINS7_10device_ptrIfEEfEEEEvT0_T1__param_1[16]
)
.maxntid 256
{
	.reg .pred 	%p<4>;
	.reg .b16 	%rs<5>;
	.reg .b32 	%r<10>;
	.reg .b32 	%f<3>;
	.reg .b64 	%rd<16>;

	ld.param.f32 	%f2, [_ZN3cub18CUB_300001_SM_10006detail8for_each13static_kernelINS2_12policy_hub_t12policy_500_tEmN6thrust24THRUST_300001_SM_1000_NS8cuda_cub20__uninitialized_fill7functorINS7_10device_ptrIfEEfEEEEvT0_T1__param_1+8];
	ld.param.u64 	%rd4, [_ZN3cub18CUB_300001_SM_10006detail8for_each13static_kernelINS2_12policy_hub_t12policy_500_tEmN6thrust24THRUST_300001_SM_1000_NS8cuda_cub20__uninitialized_fill7functorINS7_10device_ptrIfEEfEEEEvT0_T1__param_1];
	ld.param.u64 	%rd5, [_ZN3cub18CUB_300001_SM_10006detail8for_each13static_kernelINS2_12policy_hub_t12policy_500_tEmN6thrust24THRUST_300001_SM_1000_NS8cuda_cub20__uninitialized_fill7functorINS7_10device_ptrIfEEfEEEEvT0_T1__param_0];
	mov.u32 	%r7, %ctaid.x;
	mul.wide.u32 	%rd1, %r7, 512;
	sub.s64 	%rd2, %rd5, %rd1;
	setp.lt.u64 	%p1, %rd2, 512;
	@%p1 bra 	$L__BB2_2;
	mov.u32 	%r9, %tid.x;
	cvta.to.global.u64 	%rd11, %rd4;
	cvt.u64.u32 	%rd12, %r9;
	add.s64 	%rd13, %rd1, %rd12;
	shl.b64 	%rd14, %rd13, 2;
	add.s64 	%rd15, %rd11, %rd14;
	st.global.f32 	[%rd15], %f2;
	st.global.f32 	[%rd15+1024], %f2;
	bra.uni 	$L__BB2_6;
$L__BB2_2:
	cvta.to.global.u64 	%rd6, %rd4;
	mov.u32 	%r1, %tid.x;
	cvt.u64.u32 	%rd7, %r1;
	setp.le.u64 	%p2, %rd2, %rd7;
	add.s64 	%rd8, %rd1, %rd7;
	shl.b64 	%rd9, %rd8, 2;
	add.s64 	%rd3, %rd6, %rd9;
	@%p2 bra 	$L__BB2_4;
	st.global.f32 	[%rd3], %f2;
$L__BB2_4:
	add.s32 	%r8, %r1, 256;
	cvt.u64.u32 	%rd10, %r8;
	setp.le.u64 	%p3, %rd2, %rd10;
	@%p3 bra 	$L__BB2_6;
	st.global.f32 	[%rd3+1024], %f2;
$L__BB2_6:
	ret;

}


// ===== COMPILED SASS (sm_100) =====

	.target	sm_100

	.elftype	@"ET_EXEC"


//--------------------- .note.nv.tkinfo           --------------------------
	.section	.note.nv.tkinfo,"",@"SHT_NOTE"
	.sectionflags	@"SHF_NOTE_NV_TKINFO"
	.tkinfo
        /*0018*/ 	.word	0x00000002
        /*0030*/ 	.string	""
        /*0030*/ 	.string	"ptxas"
        /*0030*/ 	.string	"Cuda compilation tools, release 13.0, V13.0.88"
        /*0030*/ 	.string	"Build cuda_13.0.r13.0/compiler.36424714_0"
        /*0030*/ 	.string	"-arch sm_100 -m 64 "



//--------------------- .note.nv.cuinfo           --------------------------
	.section	.note.nv.cuinfo,"",@"SHT_NOTE"
	.sectionflags	@"SHF_NOTE_NV_CUINFO"
        /*0018*/ 	.short	0x0002
        /*001a*/ 	.short	0x0064
        /*001c*/ 	.short	0x0082
	.zero		2


//--------------------- .nv.info                  --------------------------
	.section	.nv.info,"",@"SHT_CUDA_INFO"
	.align	4


	//----- nvinfo : EIATTR_REGCOUNT
	.align		4
        /*0000*/ 	.byte	0x04, 0x2f
        /*0002*/ 	.short	(.L_44 - .L_43)
	.align		4
.L_43:
        /*0004*/ 	.word	index@(_Z6kernelPfiS_)
        /*0008*/ 	.word	0x0000000a


	//----- nvinfo : EIATTR_FRAME_SIZE
	.align		4
.L_44:
        /*000c*/ 	.byte	0x04, 0x11
        /*000e*/ 	.short	(.L_46 - .L_45)
	.align		4
.L_45:
        /*0010*/ 	.word	index@(_Z6kernelPfiS_)
        /*0014*/ 	.word	0x00000000


	//----- nvinfo : EIATTR_REGCOUNT
	.align		4
.L_46:
        /*0018*/ 	.byte	0x04, 0x2f
        /*001a*/ 	.short	(.L_48 - .L_47)
	.align		4
.L_47:
        /*001c*/ 	.word	index@(_ZN3cub18CUB_300001_SM_10006detail11EmptyKernelIvEEvv)
        /*0020*/ 	.word	0x00000004


	//----- nvinfo : EIATTR_FRAME_SIZE
	.align		4
.L_48:
        /*0024*/ 	.byte	0x04, 0x11
        /*0026*/ 	.short	(.L_50 - .L_49)
	.align		4
.L_49:
        /*0028*/ 	.word	index@(_ZN3cub18CUB_300001_SM_10006detail11EmptyKernelIvEEvv)
        /*002c*/ 	.word	0x00000000


	//----- nvinfo : EIATTR_REGCOUNT
	.align		4
.L_50:
        /*0030*/ 	.byte	0x04, 0x2f
        /*0032*/ 	.short	(.L_52 - .L_51)
	.align		4
.L_51:
        /*0034*/ 	.word	index@(_ZN3cub18CUB_300001_SM_10006detail8for_each13static_kernelINS2_12policy_hub_t12policy_500_tEmN6thrust24THRUST_300001_SM_1000_NS8cuda_cub20__uninitialized_fill7functorINS7_10device_ptrIfEEfEEEEvT0_T1_)
        /*0038*/ 	.word	0x00000008


	//----- nvinfo : EIATTR_FRAME_SIZE
	.align		4
.L_52:
        /*003c*/ 	.byte	0x04, 0x11
        /*003e*/ 	.short	(.L_54 - .L_53)
	.align		4
.L_53:
        /*0040*/ 	.word	index@(_ZN3cub18CUB_300001_SM_10006detail8for_each13static_kernelINS2_12policy_hub_t12policy_500_tEmN6thrust24THRUST_300001_SM_1000_NS8cuda_cub20__uninitialized_fill7functorINS7_10device_ptrIfEEfEEEEvT0_T1_)
        /*0044*/ 	.word	0x00000000


	//----- nvinfo : EIATTR_MIN_STACK_SIZE
	.align		4
.L_54:
        /*0048*/ 	.byte	0x04, 0x12
        /*004a*/ 	.short	(.L_56 - .L_55)
	.align		4
.L_55:
        /*004c*/ 	.word	index@(_ZN3cub18CUB_300001_SM_10006detail8for_each13static_kernelINS2_12policy_hub_t12policy_500_tEmN6thrust24THRUST_300001_SM_1000_NS8cuda_cub20__uninitialized_fill7functorINS7_10device_ptrIfEEfEEEEvT0_T1_)
        /*0050*/ 	.word	0x00000000


	//----- nvinfo : EIATTR_MIN_STACK_SIZE
	.align		4
.L_56:
        /*0054*/ 	.byte	0x04, 0x12
        /*0056*/ 	.short	(.L_58 - .L_57)
	.align		4
.L_57:
        /*0058*/ 	.word	index@(_ZN3cub18CUB_300001_SM_10006detail11EmptyKernelIvEEvv)
        /*005c*/ 	.word	0x00000000


	//----- nvinfo : EIATTR_MIN_STACK_SIZE
	.align		4
.L_58:
        /*0060*/ 	.byte	0x04, 0x12
        /*0062*/ 	.short	(.L_60 - .L_59)
	.align		4
.L_59:
        /*0064*/ 	.word	index@(_Z6kernelPfiS_)
        /*0068*/ 	.word	0x00000000
.L_60:


//--------------------- .nv.compat                --------------------------
	.section	.nv.compat,"",@"SHT_CUDA_COMPAT_INFO"
	.align	4
        /*0000*/ 	.byte	0x02, 0x09, 0x00, 0x00, 0x02, 0x02, 0x01, 0x00, 0x02, 0x05, 0x05, 0x00, 0x03, 0x07, 0x01, 0x01
        /*0010*/ 	.byte	0x02, 0x03, 0x00, 0x00, 0x02, 0x06, 0x01, 0x00, 0x04, 0x0b, 0x08, 0x00, 0x09, 0x00, 0x00, 0x00
        /*0020*/ 	.byte	0x00, 0x00, 0x00, 0x00


//--------------------- .nv.info._ZN3cub18CUB_300001_SM_10006detail8for_each13static_kernelINS2_12policy_hub_t12policy_500_tEmN6thrust24THRUST_300001_SM_1000_NS8cuda_cub20__uninitialized_fill7functorINS7_10device_ptrIfEEfEEEEvT0_T1_ --------------------------
	.section	.nv.info._ZN3cub18CUB_300001_SM_10006detail8for_each13static_kernelINS2_12policy_hub_t12policy_500_tEmN6thrust24THRUST_300001_SM_1000_NS8cuda_cub20__uninitialized_fill7functorINS7_10device_ptrIfEEfEEEEvT0_T1_,"",@"SHT_CUDA_INFO"
	.sectionflags	@""
	.align	4


	//----- nvinfo : EIATTR_CUDA_API_VERSION
	.align		4
        /*0000*/ 	.byte	0x04, 0x37
        /*0002*/ 	.short	(.L_62 - .L_61)
.L_61:
        /*0004*/ 	.word	0x00000082


	//----- nvinfo : EIATTR_KPARAM_INFO
	.align		4
.L_62:
        /*0008*/ 	.byte	0x04, 0x17
        /*000a*/ 	.short	(.L_64 - .L_63)
.L_63:
        /*000c*/ 	.word	0x00000000
        /*0010*/ 	.short	0x0001
        /*0012*/ 	.short	0x0008
        /*0014*/ 	.byte	0x00, 0xf0, 0x41, 0x00


	//----- nvinfo : EIATTR_KPARAM_INFO
	.align		4
.L_64:
        /*0018*/ 	.byte	0x04, 0x17
        /*001a*/ 	.short	(.L_66 - .L_65)
.L_65:
        /*001c*/ 	.word	0x00000000
        /*0020*/ 	.short	0x0000
        /*0022*/ 	.short	0x0000
        /*0024*/ 	.byte	0x00, 0xf0, 0x21, 0x00


	//----- nvinfo : EIATTR_SPARSE_MMA_MASK
	.align		4
.L_66:
        /*0028*/ 	.byte	0x03, 0x50
        /*002a*/ 	.short	0x0000


	//----- nvinfo : EIATTR_MAXREG_COUNT
	.align		4
        /*002c*/ 	.byte	0x03, 0x1b
        /*002e*/ 	.short	0x00ff


	//----- nvinfo : EIATTR_MERCURY_ISA_VERSION
	.align		4
        /*0030*/ 	.byte	0x03, 0x5f
        /*0032*/ 	.short	0x0101


	//----- nvinfo : EIATTR_VRC_CTA_INIT_COUNT
	.align		4
        /*0034*/ 	.byte	0x02, 0x4a
	.zero		1
	.zero		1


	//----- nvinfo : EIATTR_EXIT_INSTR_OFFSETS
	.align		4
        /*0038*/ 	.byte	0x04, 0x1c
        /*003a*/ 	.short	(.L_68 - .L_67)


	//   ....[0]....
.L_67:
        /*003c*/ 	.word	0x00000130


	//   ....[1]....
        /*0040*/ 	.word	0x00000230


	//   ....[2]....
        /*0044*/ 	.word	0x00000260


	//----- nvinfo : EIATTR_MAX_THREADS
	.align		4
.L_68:
        /*0048*/ 	.byte	0x04, 0x05
        /*004a*/ 	.short	(.L_70 - .L_69)
.L_69:
        /*004c*/ 	.word	0x00000100
        /*0050*/ 	.word	0x00000001
        /*0054*/ 	.word	0x00000001


	//----- nvinfo : EIATTR_CBANK_PARAM_SIZE
	.align		4
.L_70:
        /*0058*/ 	.byte	0x03, 0x19
        /*005a*/ 	.short	0x0018


	//----- nvinfo : EIATTR_PARAM_CBANK
	.align		4
        /*005c*/ 	.byte	0x04, 0x0a
        /*005e*/ 	.short	(.L_72 - .L_71)
	.align		4
.L_71:
        /*0060*/ 	.word	index@(.nv.constant0._ZN3cub18CUB_300001_SM_10006detail8for_each13static_kernelINS2_12policy_hub_t12policy_500_tEmN6thrust24THRUST_300001_SM_1000_NS8cuda_cub20__uninitialized_fill7functorINS7_10device_ptrIfEEfEEEEvT0_T1_)
        /*0064*/ 	.short	0x0380
        /*0066*/ 	.short	0x0018


	//----- nvinfo : EIATTR_SW_WAR
	.align		4
.L_72:
        /*0068*/ 	.byte	0x04, 0x36
        /*006a*/ 	.short	(.L_74 - .L_73)
.L_73:
        /*006c*/ 	.word	0x00000008
.L_74:


//--------------------- .nv.info._ZN3cub18CUB_300001_SM_10006detail11EmptyKernelIvEEvv --------------------------
	.section	.nv.info._ZN3cub18CUB_300001_SM_10006detail11EmptyKernelIvEEvv,"",@"SHT_CUDA_INFO"
	.sectionflags	@""
	.align	4


	//----- nvinfo : EIATTR_CUDA_API_VERSION
	.align		4
        /*0000*/ 	.byte	0x04, 0x37
        /*0002*/ 	.short	(.L_76 - .L_75)
.L_75:
        /*0004*/ 	.word	0x00000082


	//----- nvinfo : EIATTR_SPARSE_MMA_MASK
	.align		4
.L_76:
        /*0008*/ 	.byte	0x03, 0x50
        /*000a*/ 	.short	0x0000


	//----- nvinfo : EIATTR_MAXREG_COUNT
	.align		4
        /*000c*/ 	.byte	0x03, 0x1b
        /*000e*/ 	.short	0x00ff


	//----- nvinfo : EIATTR_MERCURY_ISA_VERSION
	.align		4
        /*0010*/ 	.byte	0x03, 0x5f
        /*0012*/ 	.short	0x0101


	//----- nvinfo : EIATTR_VRC_CTA_INIT_COUNT
	.align		4
        /*0014*/ 	.byte	0x02, 0x4a
	.zero		1
	.zero		1


	//----- nvinfo : EIATTR_EXIT_INSTR_OFFSETS
	.align		4
        /*0018*/ 	.byte	0x04, 0x1c
        /*001a*/ 	.short	(.L_78 - .L_77)


	//   ....[0]....
.L_77:
        /*001c*/ 	.word	0x00000010


	//----- nvinfo : EIATTR_SW_WAR
	.align		4
.L_78:
        /*0020*/ 	.byte	0x04, 0x36
        /*0022*/ 	.short	(.L_80 - .L_79)
.L_79:
        /*0024*/ 	.word	0x00000008
.L_80:


//--------------------- .nv.info._Z6kernelPfiS_   --------------------------
	.section	.nv.info._Z6kernelPfiS_,"",@"SHT_CUDA_INFO"
	.sectionflags	@""
	.align	4


	//----- nvinfo : EIATTR_CUDA_API_VERSION
	.align		4
        /*0000*/ 	.byte	0x04, 0x37
        /*0002*/ 	.short	(.L_82 - .L_81)
.L_81:
        /*0004*/ 	.word	0x00000082


	//----- nvinfo : EIATTR_KPARAM_INFO
	.align		4
.L_82:
        /*0008*/ 	.byte	0x04, 0x17
        /*000a*/ 	.short	(.L_84 - .L_83)
.L_83:
        /*000c*/ 	.word	0x00000000
        /*0010*/ 	.short	0x0002
        /*0012*/ 	.short	0x0010
        /*0014*/ 	.byte	0x00, 0xf5, 0x21, 0x00


	//----- nvinfo : EIATTR_KPARAM_INFO
	.align		4
.L_84:
        /*0018*/ 	.byte	0x04, 0x17
        /*001a*/ 	.short	(.L_86 - .L_85)
.L_85:
        /*001c*/ 	.word	0x00000000
        /*0020*/ 	.short	0x0001
        /*0022*/ 	.short	0x0008
        /*0024*/ 	.byte	0x00, 0xf0, 0x11, 0x00


	//----- nvinfo : EIATTR_KPARAM_INFO
	.align		4
.L_86:
        /*0028*/ 	.byte	0x04, 0x17
        /*002a*/ 	.short	(.L_88 - .L_87)
.L_87:
        /*002c*/ 	.word	0x00000000
        /*0030*/ 	.short	0x0000
        /*0032*/ 	.short	0x0000
        /*0034*/ 	.byte	0x00, 0xf5, 0x21, 0x00


	//----- nvinfo : EIATTR_SPARSE_MMA_MASK
	.align		4
.L_88:
        /*0038*/ 	.byte	0x03, 0x50
        /*003a*/ 	.short	0x0000


	//----- nvinfo : EIATTR_MAXREG_COUNT
	.align		4
        /*003c*/ 	.byte	0x03, 0x1b
        /*003e*/ 	.short	0x00ff


	//----- nvinfo : EIATTR_NUM_BARRIERS
	.align		4
        /*0040*/ 	.byte	0x02, 0x4c
        /*0042*/ 	.byte	0x01
	.zero		1


	//----- nvinfo : EIATTR_MERCURY_ISA_VERSION
	.align		4
        /*0044*/ 	.byte	0x03, 0x5f
        /*0046*/ 	.short	0x0101


	//----- nvinfo : EIATTR_VRC_CTA_INIT_COUNT
	.align		4
        /*0048*/ 	.byte	0x02, 0x4a
	.zero		1
	.zero		1


	//----- nvinfo : EIATTR_EXIT_INSTR_OFFSETS
	.align		4
        /*004c*/ 	.byte	0x04, 0x1c
        /*004e*/ 	.short	(.L_90 - .L_89)


	//   ....[0]....
.L_89:
        /*0050*/ 	.word	0x00000210


	//   ....[1]....
        /*0054*/ 	.word	0x00000280


	//----- nvinfo : EIATTR_CBANK_PARAM_SIZE
	.align		4
.L_90:
        /*0058*/ 	.byte	0x03, 0x19
        /*005a*/ 	.short	0x0018


	//----- nvinfo : EIATTR_PARAM_CBANK
	.align		4
        /*005c*/ 	.byte	0x04, 0x0a
        /*005e*/ 	.short	(.L_92 - .L_91)
	.align		4
.L_91:
        /*0060*/ 	.word	index@(.nv.constant0._Z6kernelPfiS_)
        /*0064*/ 	.short	0x0380
        /*0066*/ 	.short	0x0018


	//----- nvinfo : EIATTR_SW_WAR
	.align		4
.L_92:
        /*0068*/ 	.byte	0x04, 0x36
        /*006a*/ 	.short	(.L_94 - .L_93)
.L_93:
        /*006c*/ 	.word	0x00000008
.L_94:


//--------------------- .nv.callgraph             --------------------------
	.section	.nv.callgraph,"",@"SHT_CUDA_CALLGRAPH"
	.align	4
	.sectionentsize	8
	.align		4
        /*0000*/ 	.word	0x00000000
	.align		4
        /*0004*/ 	.word	0xffffffff
	.align		4
        /*0008*/ 	.word	0x00000000
	.align		4
        /*000c*/ 	.word	0xfffffffe
	.align		4
        /*0010*/ 	.word	0x00000000
	.align		4
        /*0014*/ 	.word	0xfffffffd
	.align		4
        /*0018*/ 	.word	0x00000000
	.align		4
        /*001c*/ 	.word	0xfffffffc


//--------------------- .nv.constant4             --------------------------
	.section	.nv.constant4,"a",@progbits
	.align	8
	.align		8
.nv.constant4:
        /*0000*/ 	.dword	_ZN34_INTERNAL_95a700f5_4_k_cu_9a483aa74cuda3std3__45__cpo5beginE
	.align		8
        /*0008*/ 	.dword	_ZN34_INTERNAL_95a700f5_4_k_cu_9a483aa74cuda3std3__45__cpo3endE
	.align		8
        /*0010*/ 	.dword	_ZN34_INTERNAL_95a700f5_4_k_cu_9a483aa74cuda3std3__45__cpo6cbeginE
	.align		8
        /*0018*/ 	.dword	_ZN34_INTERNAL_95a700f5_4_k_cu_9a483aa74cuda3std3__45__cpo4cendE
	.align		8
        /*0020*/ 	.dword	_ZN34_INTERNAL_95a700f5_4_k_cu_9a483aa74cuda3std3__45__cpo6rbeginE
	.align		8
        /*0028*/ 	.dword	_ZN34_INTERNAL_95a700f5_4_k_cu_9a483aa74cuda3std3__45__cpo4rendE
	.align		8
        /*0030*/ 	.dword	_ZN34_INTERNAL_95a700f5_4_k_cu_9a483aa74cuda3std3__45__cpo7crbeginE
	.align		8
        /*0038*/ 	.dword	_ZN34_INTERNAL_95a700f5_4_k_cu_9a483aa74cuda3std3__45__cpo5crendE
	.align		8
        /*0040*/ 	.dword	_ZN34_INTERNAL_95a700f5_4_k_cu_9a483aa74cuda3std3__436_GLOBAL__N__95a700f5_4_k_cu_9a483aa76ignoreE
	.align		8
        /*0048*/ 	.dword	_ZN34_INTERNAL_95a700f5_4_k_cu_9a483aa74cuda3std3__419piecewise_constructE
	.align		8
        /*0050*/ 	.dword	_ZN34_INTERNAL_95a700f5_4_k_cu_9a483aa74cuda3std3__48in_placeE
	.align		8
        /*0058*/ 	.dword	_ZN34_INTERNAL_95a700f5_4_k_cu_9a483aa74cuda3std3__420unreachable_sentinelE
	.align		8
        /*0060*/ 	.dword	_ZN34_INTERNAL_95a700f5_4_k_cu_9a483aa74cuda3std3__47nulloptE
	.align		8
        /*0068*/ 	.dword	_ZN34_INTERNAL_95a700f5_4_k_cu_9a483aa74cuda3std3__48unexpectE
	.align		8
        /*0070*/ 	.dword	_ZN34_INTERNAL_95a700f5_4_k_cu_9a483aa74cuda3std6ranges3__45__cpo4swapE
	.align		8
        /*0078*/ 	.dword	_ZN34_INTERNAL_95a700f5_4_k_cu_9a483aa74cuda3std6ranges3__45__cpo9iter_moveE
	.align		8
        /*0080*/ 	.dword	_ZN34_INTERNAL_95a700f5_4_k_cu_9a483aa74cuda3std6ranges3__45__cpo5beginE
	.align		8
        /*0088*/ 	.dword	_ZN34_INTERNAL_95a700f5_4_k_cu_9a483aa74cuda3std6ranges3__45__cpo3endE
	.align		8
        /*0090*/ 	.dword	_ZN34_INTERNAL_95a700f5_4_k_cu_9a483aa74cuda3std6ranges3__45__cpo6cbeginE
	.align		8
        /*0098*/ 	.dword	_ZN34_INTERNAL_95a700f5_4_k_cu_9a483aa74cuda3std6ranges3__45__cpo4cendE
	.align		8
        /*00a0*/ 	.dword	_ZN34_INTERNAL_95a700f5_4_k_cu_9a483aa74cuda3std6ranges3__45__cpo7advanceE
	.align		8
        /*00a8*/ 	.dword	_ZN34_INTERNAL_95a700f5_4_k_cu_9a483aa74cuda3std6ranges3__45__cpo9iter_swapE
	.align		8
        /*00b0*/ 	.dword	_ZN34_INTERNAL_95a700f5_4_k_cu_9a483aa74cuda3std6ranges3__45__cpo4nextE
	.align		8
        /*00b8*/ 	.dword	_ZN34_INTERNAL_95a700f5_4_k_cu_9a483aa74cuda3std6ranges3__45__cpo4prevE
	.align		8
        /*00c0*/ 	.dword	_ZN34_INTERNAL_95a700f5_4_k_cu_9a483aa74cuda3std6ranges3__45__cpo4dataE
	.align		8
        /*00c8*/ 	.dword	_ZN34_INTERNAL_95a700f5_4_k_cu_9a483aa74cuda3std6ranges3__45__cpo5cdataE
	.align		8
        /*00d0*/ 	.dword	_ZN34_INTERNAL_95a700f5_4_k_cu_9a483aa74cuda3std6ranges3__45__cpo4sizeE
	.align		8
        /*00d8*/ 	.dword	_ZN34_INTERNAL_95a700f5_4_k_cu_9a483aa74cuda3std6ranges3__45__cpo5ssizeE
	.align		8
        /*00e0*/ 	.dword	_ZN34_INTERNAL_95a700f5_4_k_cu_9a483aa74cuda3std6ranges3__45__cpo8distanceE
	.align		8
        /*00e8*/ 	.dword	_ZN34_INTERNAL_95a700f5_4_k_cu_9a483aa76thrust24THRUST_300001_SM_1000_NS8cuda_cub3parE
	.align		8
        /*00f0*/ 	.dword	_ZN34_INTERNAL_95a700f5_4_k_cu_9a483aa76thrust24THRUST_300001_SM_1000_NS8cuda_cub10par_nosyncE
	.align		8
        /*00f8*/ 	.dword	_ZN34_INTERNAL_95a700f5_4_k_cu_9a483aa76thrust24THRUST_300001_SM_1000_NS6system6detail10sequential3seqE
	.align		8
        /*0100*/ 	.dword	_ZN34_INTERNAL_95a700f5_4_k_cu_9a483aa76thrust24THRUST_300001_SM_1000_NS12placeholders2_1E
	.align		8
        /*0108*/ 	.dword	_ZN34_INTERNAL_95a700f5_4_k_cu_9a483aa76thrust24THRUST_300001_SM_1000_NS12placeholders2_2E
	.align		8
        /*0110*/ 	.dword	_ZN34_INTERNAL_95a700f5_4_k_cu_9a483aa76thrust24THRUST_300001_SM_1000_NS12placeholders2_3E
	.align		8
        /*0118*/ 	.dword	_ZN34_INTERNAL_95a700f5_4_k_cu_9a483aa76thrust24THRUST_300001_SM_1000_NS12placeholders2_4E
	.align		8
        /*0120*/ 	.dword	_ZN34_INTERNAL_95a700f5_4_k_cu_9a483aa76thrust24THRUST_300001_SM_1000_NS12placeholders2_5E
	.align		8
        /*0128*/ 	.dword	_ZN34_INTERNAL_95a700f5_4_k_cu_9a483aa76thrust24THRUST_300001_SM_1000_NS12placeholders2_6E
	.align		8
        /*0130*/ 	.dword	_ZN34_INTERNAL_95a700f5_4_k_cu_9a483aa76thrust24THRUST_300001_SM_1000_NS12placeholders2_7E
	.align		8
        /*0138*/ 	.dword	_ZN34_INTERNAL_95a700f5_4_k_cu_9a483aa76thrust24THRUST_300001_SM_1000_NS12placeholders2_8E
	.align		8
        /*0140*/ 	.dword	_ZN34_INTERNAL_95a700f5_4_k_cu_9a483aa76thrust24THRUST_300001_SM_1000_NS12placeholders2_9E
	.align		8
        /*0148*/ 	.dword	_ZN34_INTERNAL_95a700f5_4_k_cu_9a483aa76thrust24THRUST_300001_SM_1000_NS12placeholders3_10E
	.align		8
        /*0150*/ 	.dword	_ZN34_INTERNAL_95a700f5_4_k_cu_9a483aa76thrust24THRUST_300001_SM_1000_NS3seqE


//--------------------- .text._ZN3cub18CUB_300001_SM_10006detail8for_each13static_kernelINS2_12policy_hub_t12policy_500_tEmN6thrust24THRUST_300001_SM_1000_NS8cuda_cub20__uninitialized_fill7functorINS7_10device_ptrIfEEfEEEEvT0_T1_ --------------------------
	.section	.text._ZN3cub18CUB_300001_SM_10006detail8for_each13static_kernelINS2_12policy_hub_t12policy_500_tEmN6thrust24THRUST_300001_SM_1000_NS8cuda_cub20__uninitialized_fill7functorINS7_10device_ptrIfEEfEEEEvT0_T1_,"ax",@progbits
	.align	128
        .global         _ZN3cub18CUB_300001_SM_10006detail8for_each13static_kernelINS2_12policy_hub_t12policy_500_tEmN6thrust24THRUST_300001_SM_1000_NS8cuda_cub20__uninitialized_fill7functorINS7_10device_ptrIfEEfEEEEvT0_T1_
        .type           _ZN3cub18CUB_300001_SM_10006detail8for_each13static_kernelINS2_12policy_hub_t12policy_500_tEmN6thrust24THRUST_300001_SM_1000_NS8cuda_cub20__uninitialized_fill7functorINS7_10device_ptrIfEEfEEEEvT0_T1_,@function
        .size           _ZN3cub18CUB_300001_SM_10006detail8for_each13static_kernelINS2_12policy_hub_t12policy_500_tEmN6thrust24THRUST_300001_SM_1000_NS8cuda_cub20__uninitialized_fill7functorINS7_10device_ptrIfEEfEEEEvT0_T1_,(.L_x_6 - _ZN3cub18CUB_300001_SM_10006detail8for_each13static_kernelINS2_12policy_hub_t12policy_500_tEmN6thrust24THRUST_300001_SM_1000_NS8cuda_cub20__uninitialized_fill7functorINS7_10device_ptrIfEEfEEEEvT0_T1_)
        .other          _ZN3cub18CUB_300001_SM_10006detail8for_each13static_kernelINS2_12policy_hub_t12policy_500_tEmN6thrust24THRUST_300001_SM_1000_NS8cuda_cub20__uninitialized_fill7functorINS7_10device_ptrIfEEfEEEEvT0_T1_,@"STO_CUDA_ENTRY STV_DEFAULT"
_ZN3cub18CUB_300001_SM_10006detail8for_each13static_kernelINS2_12policy_hub_t12policy_500_tEmN6thrust24THRUST_300001_SM_1000_NS8cuda_cub20__uninitialized_fill7functorINS7_10device_ptrIfEEfEEEEvT0_T1_:
.text._ZN3cub18CUB_300001_SM_10006detail8for_each13static_kernelINS2_12policy_hub_t12policy_500_tEmN6thrust24THRUST_300001_SM_1000_NS8cuda_cub20__uninitialized_fill7functorINS7_10device_ptrIfEEfEEEEvT0_T1_:
[----:B------:R-:W-:Y:S08]  /*0000*/  LDC R1, c[0x0][0x37c] ;  /* 0x0000df00ff017b82 */ /* 0x000ff00000000800 */
[----:B------:R-:W0:Y:S01]  /*0010*/  S2UR UR4, SR_CTAID.X ;  /* 0x00000000000479c3 */ /* 0x000e220000002500 */
[----:B------:R-:W1:Y:S01]  /*0020*/  LDCU.64 UR6, c[0x0][0x380] ;  /* 0x00007000ff0677ac */ /* 0x000e620008000a00 */
[----:B------:R-:W2:Y:S01]  /*0030*/  LDCU.64 UR8, c[0x0][0x358] ;  /* 0x00006b00ff0877ac */ /* 0x000ea20008000a00 */
[----:B0-----:R-:W-:-:S04]  /*0040*/  UIMAD.WIDE.U32 UR4, UR4, 0x200, URZ ;  /* 0x00000200040478a5 */ /* 0x001fc8000f8e00ff */
[----:B-1----:R-:W-:-:S04]  /*0050*/  UIADD3 UR6, UP0, UPT, -UR4, UR6, URZ ;  /* 0x0000000604067290 */ /* 0x002fc8000ff1e1ff */
[----:B------:R-:W-:Y:S02]  /*0060*/  UIADD3.X UR7, UPT, UPT, ~UR5, UR7, URZ, UP0, !UPT ;  /* 0x0000000705077290 */ /* 0x000fe400087fe5ff */
[----:B------:R-:W-:-:S04]  /*0070*/  UISETP.GE.U32.AND UP0, UPT, UR6, 0x200, UPT ;  /* 0x000002000600788c */ /* 0x000fc8000bf06070 */
[----:B------:R-:W-:-:S09]  /*0080*/  UISETP.GE.U32.AND.EX UP0, UPT, UR7, URZ, UPT, UP0 ;  /* 0x000000ff0700728c */ /* 0x000fd2000bf06100 */
[----:B--2---:R-:W-:Y:S05]  /*0090*/  BRA.U !UP0, `(.L_x_0) ;  /* 0x0000000108287547 */ /* 0x004fea000b800000 */
[----:B------:R-:W0:Y:S01]  /*00a0*/  S2R R0, SR_TID.X ;  /* 0x0000000000007919 */ /* 0x000e220000002100 */
[----:B------:R-:W1:Y:S01]  /*00b0*/  LDCU.64 UR6, c[0x0][0x388] ;  /* 0x00007100ff0677ac */ /* 0x000e620008000a00 */
[----:B------:R-:W2:Y:S01]  /*00c0*/  LDC R5, c[0x0][0x390] ;  /* 0x0000e400ff057b82 */ /* 0x000ea20000000800 */
[----:B0-----:R-:W-:-:S05]  /*00d0*/  IADD3 R0, P0, PT, R0, UR4, RZ ;  /* 0x0000000400007c10 */ /* 0x001fca000ff1e0ff */
[----:B------:R-:W-:Y:S01]  /*00e0*/  IMAD.X R3, RZ, RZ, UR5, P0 ;  /* 0x00000005ff037e24 */ /* 0x000fe200080e06ff */
[----:B-1----:R-:W-:-:S04]  /*00f0*/  LEA R2, P0, R0, UR6, 0x2 ;  /* 0x0000000600027c11 */ /* 0x002fc8000f8010ff */
[----:B------:R-:W-:-:S05]  /*0100*/  LEA.HI.X R3, R0, UR7, R3, 0x2, P0 ;  /* 0x0000000700037c11 */ /* 0x000fca00080f1403 */
[----:B--2---:R-:W-:Y:S04]  /*0110*/  STG.E desc[UR8][R2.64], R5 ;  /* 0x0000000502007986 */ /* 0x004fe8000c101908 */
[----:B------:R-:W-:Y:S01]  /*0120*/  STG.E desc[UR8][R2.64+0x400], R5 ;  /* 0x0004000502007986 */ /* 0x000fe2000c101908 */
[----:B------:R-:W-:Y:S05]  /*0130*/  EXIT ;  /* 0x000000000000794d */ /* 0x000fea0003800000 */
.L_x_0:
[----:B------:R-:W0:Y:S01]  /*0140*/  S2R R0, SR_TID.X ;  /* 0x0000000000007919 */ /* 0x000e220000002100 */
[----:B------:R-:W-:Y:S01]  /*0150*/  IMAD.U32 R2, RZ, RZ, UR7 ;  /* 0x00000007ff027e24 */ /* 0x000fe2000f8e00ff */
[----:B------:R-:W1:Y:S01]  /*0160*/  LDCU.64 UR10, c[0x0][0x388] ;  /* 0x00007100ff0a77ac */ /* 0x000e620008000a00 */
[----:B------:R-:W-:Y:S01]  /*0170*/  IMAD.U32 R4, RZ, RZ, UR7 ;  /* 0x00000007ff047e24 */ /* 0x000fe2000f8e00ff */
[----:B0-----:R-:W-:-:S04]  /*0180*/  ISETP.LT.U32.AND P0, PT, R0, UR6, PT ;  /* 0x0000000600007c0c */ /* 0x001fc8000bf01070 */
[----:B------:R-:W-:Y:S01]  /*0190*/  ISETP.GT.U32.AND.EX P0, PT, R2, RZ, PT, P0 ;  /* 0x000000ff0200720c */ /* 0x000fe20003f04100 */
[C---:B------:R-:W-:Y:S01]  /*01a0*/  VIADD R2, R0.reuse, 0x100 ;  /* 0x0000010000027836 */ /* 0x040fe20000000000 */
[----:B------:R-:W-:-:S04]  /*01b0*/  IADD3 R0, P2, PT, R0, UR4, RZ ;  /* 0x0000000400007c10 */ /* 0x000fc8000ff5e0ff */
[----:B------:R-:W-:Y:S01]  /*01c0*/  ISETP.LT.U32.AND P1, PT, R2, UR6, PT ;  /* 0x0000000602007c0c */ /* 0x000fe2000bf21070 */
[----:B------:R-:W-:Y:S01]  /*01d0*/  IMAD.X R3, RZ, RZ, UR5, P2 ;  /* 0x00000005ff037e24 */ /* 0x000fe200090e06ff */
[----:B-1----:R-:W-:Y:S02]  /*01e0*/  LEA R2, P2, R0, UR10, 0x2 ;  /* 0x0000000a00027c11 */ /* 0x002fe4000f8410ff */
[----:B------:R-:W-:Y:S02]  /*01f0*/  ISETP.GT.U32.AND.EX P1, PT, R4, RZ, PT, P1 ;  /* 0x000000ff0400720c */ /* 0x000fe40003f24110 */
[----:B------:R-:W-:Y:S01]  /*0200*/  LEA.HI.X R3, R0, UR11, R3, 0x2, P2 ;  /* 0x0000000b00037c11 */ /* 0x000fe200090f1403 */
[----:B------:R-:W0:Y:S04]  /*0210*/  @P0 LDC R5, c[0x0][0x390] ;  /* 0x0000e400ff050b82 */ /* 0x000e280000000800 */
[----:B0-----:R0:W-:Y:S06]  /*0220*/  @P0 STG.E desc[UR8][R2.64], R5 ;  /* 0x0000000502000986 */ /* 0x0011ec000c101908 */
[----:B------:R-:W-:Y:S05]  /*0230*/  @!P1 EXIT ;  /* 0x000000000000994d */ /* 0x000fea0003800000 */
[----:B0-----:R-:W0:Y:S02]  /*0240*/  LDC R5, c[0x0][0x390] ;  /* 0x0000e400ff057b82 */ /* 0x001e240000000800 */
[----:B0-----:R-:W-:Y:S01]  /*0250*/  STG.E desc[UR8][R2.64+0x400], R5 ;  /* 0x0004000502007986 */ /* 0x001fe2000c101908 */
[----:B------:R-:W-:Y:S05]  /*0260*/  EXIT ;  /* 0x000000000000794d */ /* 0x000fea0003800000 */
.L_x_1:
[----:B------:R-:W-:-:S00]  /*0270*/  BRA `(.L_x_1) ;  /* 0xfffffffc00fc7947 */ /* 0x000fc0000383ffff */
[----:B------:R-:W-:-:S00]  /*0280*/  NOP ;  /* 0x0000000000007918 */ /* 0x000fc00000000000 */
[----:B------:R-:W-:-:S00]  /*0290*/  NOP ;  /* 0x0000000000007918 */ /* 0x000fc00000000000 */
[----:B------:R-:W-:-:S00]  /*02a0*/  NOP ;  /* 0x0000000000007918 */ /* 0x000fc00000000000 */
[----:B------:R-:W-:-:S00]  /*02b0*/  NOP ;  /* 0x0000000000007918 */ /* 0x000fc00000000000 */
[----:B------:R-:W-:-:S00]  /*02c0*/  NOP ;  /* 0x0000000000007918 */ /* 0x000fc00000000000 */
[----:B------:R-:W-:-:S00]  /*02d0*/  NOP ;  /* 0x0000000000007918 */ /* 0x000fc00000000000 */
[----:B------:R-:W-:-:S00]  /*02e0*/  NOP ;  /* 0x0000000000007918 */ /* 0x000fc00000000000 */
[----:B------:R-:W-:-:S00]  /*02f0*/  NOP ;  /* 0x0000000000007918 */ /* 0x000fc00000000000 */
.L_x_6:


//--------------------- .text._ZN3cub18CUB_300001_SM_10006detail11EmptyKernelIvEEvv --------------------------
	.section	.text._ZN3cub18CUB_300001_SM_10006detail11EmptyKernelIvEEvv,"ax",@progbits
	.align	128
        .global         _ZN3cub18CUB_300001_SM_10006detail11EmptyKernelIvEEvv
        .type           _ZN3cub18CUB_300001_SM_10006detail11EmptyKernelIvEEvv,@function
        .size           _ZN3cub18CUB_300001_SM_10006detail11EmptyKernelIvEEvv,(.L_x_7 - _ZN3cub18CUB_300001_SM_10006detail11EmptyKernelIvEEvv)
        .other          _ZN3cub18CUB_300001_SM_10006detail11EmptyKernelIvEEvv,@"STO_CUDA_ENTRY STV_DEFAULT"
_ZN3cub18CUB_300001_SM_10006detail11EmptyKernelIvEEvv:
.text._ZN3cub18CUB_300001_SM_10006detail11EmptyKernelIvEEvv:
[----:B------:R-:W-:Y:S01]  /*0000*/  LDC R1, c[0x0][0x37c] ;  /* 0x0000df00ff017b82 */ /* 0x000fe20000000800 */
[----:B------:R-:W-:Y:S05]  /*0010*/  EXIT ;  /* 0x000000000000794d */ /* 0x000fea0003800000 */
.L_x_2:
        /* <DEDUP_REMOVED lines=14> */
.L_x_7:


//--------------------- .text._Z6kernelPfiS_      --------------------------
	.section	.text._Z6kernelPfiS_,"ax",@progbits
	.align	128
        .global         _Z6kernelPfiS_
        .type           _Z6kernelPfiS_,@function
        .size           _Z6kernelPfiS_,(.L_x_8 - _Z6kernelPfiS_)
        .other          _Z6kernelPfiS_,@"STO_CUDA_ENTRY STV_DEFAULT"
_Z6kernelPfiS_:
.text._Z6kernelPfiS_:
[----:B------:R-:W-:Y:S01]  /*0000*/  LDC R1, c[0x0][0x37c] ;  /* 0x0000df00ff017b82 */ /* 0x000fe20000000800 */
[----:B------:R-:W0:Y:S07]  /*0010*/  S2R R7, SR_TID.X ;  /* 0x0000000000077919 */ /* 0x000e2e0000002100 */
[----:B------:R-:W0:Y:S01]  /*0020*/  S2UR UR4, SR_CTAID.X ;  /* 0x00000000000479c3 */ /* 0x000e220000002500 */
[----:B------:R-:W1:Y:S07]  /*0030*/  LDCU.64 UR8, c[0x0][0x358] ;  /* 0x00006b00ff0877ac */ /* 0x000e6e0008000a00 */
[----:B------:R-:W0:Y:S08]  /*0040*/  LDC R4, c[0x0][0x360] ;  /* 0x0000d800ff047b82 */ /* 0x000e300000000800 */
[----:B------:R-:W2:Y:S01]  /*0050*/  LDC.64 R2, c[0x0][0x380] ;  /* 0x0000e000ff027b82 */ /* 0x000ea20000000a00 */
[----:B0-----:R-:W-:-:S04]  /*0060*/  IMAD R5, R4, UR4, R7 ;  /* 0x0000000404057c24 */ /* 0x001fc8000f8e0207 */
[----:B--2---:R-:W-:-:S06]  /*0070*/  IMAD.WIDE R2, R5, 0x4, R2 ;  /* 0x0000000405027825 */ /* 0x004fcc00078e0202 */
[----:B-1----:R-:W2:Y:S01]  /*0080*/  LDG.E R2, desc[UR8][R2.64] ;  /* 0x0000000802027981 */ /* 0x002ea2000c1e1900 */
[----:B------:R-:W0:Y:S01]  /*0090*/  S2UR UR5, SR_CgaCtaId ;  /* 0x00000000000579c3 */ /* 0x000e220000008800 */
[----:B------:R-:W-:Y:S01]  /*00a0*/  UMOV UR4, 0x400 ;  /* 0x0000040000047882 */ /* 0x000fe20000000000 */
[----:B------:R-:W-:Y:S02]  /*00b0*/  ISETP.GE.U32.AND P1, PT, R4, 0x2, PT ;  /* 0x000000020400780c */ /* 0x000fe40003f26070 */
[----:B------:R-:W-:Y:S01]  /*00c0*/  ISETP.NE.AND P0, PT, R7, RZ, PT ;  /* 0x000000ff0700720c */ /* 0x000fe20003f05270 */
[----:B0-----:R-:W-:-:S06]  /*00d0*/  ULEA UR4, UR5, UR4, 0x18 ;  /* 0x0000000405047291 */ /* 0x001fcc000f8ec0ff */
[----:B------:R-:W-:-:S05]  /*00e0*/  LEA R5, R7, UR4, 0x2 ;  /* 0x0000000407057c11 */ /* 0x000fca000f8e10ff */
[----:B--2---:R0:W-:Y:S01]  /*00f0*/  STS [R5], R2 ;  /* 0x0000000205007388 */ /* 0x0041e20000000800 */
[----:B------:R-:W-:Y:S06]  /*0100*/  BAR.SYNC.DEFER_BLOCKING 0x0 ;  /* 0x0000000000007b1d */ /* 0x000fec0000010000 */
[----:B------:R-:W-:Y:S05]  /*0110*/  @!P1 BRA `(.L_x_3) ;  /* 0x00000000003c9947 */ /* 0x000fea0003800000 */
[----:B------:R-:W-:-:S05]  /*0120*/  UMOV UR5, 0x1 ;  /* 0x0000000100057882 */ /* 0x000fca0000000000 */
.L_x_4:
[----:B------:R-:W-:-:S06]  /*0130*/  USHF.L.U32 UR6, UR5, 0x1, URZ ;  /* 0x0000000105067899 */ /* 0x000fcc00080006ff */
[----:B------:R-:W-:-:S05]  /*0140*/  IMAD R3, R7, UR6, RZ ;  /* 0x0000000607037c24 */ /* 0x000fca000f8e02ff */
[----:B------:R-:W-:-:S13]  /*0150*/  ISETP.GE.U32.AND P1, PT, R3, R4, PT ;  /* 0x000000040300720c */ /* 0x000fda0003f26070 */
[C---:B------:R-:W-:Y:S01]  /*0160*/  @!P1 VIADD R0, R3.reuse, UR5 ;  /* 0x0000000503009c36 */ /* 0x040fe20008000000 */
[----:B0-----:R-:W-:Y:S01]  /*0170*/  @!P1 LEA R2, R3, UR4, 0x2 ;  /* 0x0000000403029c11 */ /* 0x001fe2000f8e10ff */
[----:B------:R-:W-:-:S03]  /*0180*/  UMOV UR5, UR6 ;  /* 0x0000000600057c82 */ /* 0x000fc60008000000 */
[----:B------:R-:W-:Y:S01]  /*0190*/  @!P1 LEA R0, R0, UR4, 0x2 ;  /* 0x0000000400009c11 */ /* 0x000fe2000f8e10ff */
[----:B------:R-:W-:Y:S05]  /*01a0*/  @!P1 LDS R3, [R2] ;  /* 0x0000000002039984 */ /* 0x000fea0000000800 */
[----:B------:R-:W0:Y:S02]  /*01b0*/  @!P1 LDS R0, [R0] ;  /* 0x0000000000009984 */ /* 0x000e240000000800 */
[----:B0-----:R-:W-:-:S05]  /*01c0*/  @!P1 FADD R3, R0, R3 ;  /* 0x0000000300039221 */ /* 0x001fca0000000000 */
[----:B------:R1:W-:Y:S01]  /*01d0*/  @!P1 STS [R2], R3 ;  /* 0x0000000302009388 */ /* 0x0003e20000000800 */
[----:B------:R-:W-:Y:S01]  /*01e0*/  BAR.SYNC.DEFER_BLOCKING 0x0 ;  /* 0x0000000000007b1d */ /* 0x000fe20000010000 */
[----:B------:R-:W-:-:S13]  /*01f0*/  ISETP.LE.U32.AND P1, PT, R4, UR6, PT ;  /* 0x0000000604007c0c */ /* 0x000fda000bf23070 */
[----:B-1----:R-:W-:Y:S05]  /*0200*/  @!P1 BRA `(.L_x_4) ;  /* 0xfffffffc00c89947 */ /* 0x002fea000383ffff */
.L_x_3:
[----:B------:R-:W-:Y:S05]  /*0210*/  @P0 EXIT ;  /* 0x000000000000094d */ /* 0x000fea0003800000 */
[----:B------:R-:W1:Y:S01]  /*0220*/  S2UR UR5, SR_CgaCtaId ;  /* 0x00000000000579c3 */ /* 0x000e620000008800 */
[----:B------:R-:W-:-:S07]  /*0230*/  UMOV UR4, 0x400 ;  /* 0x0000040000047882 */ /* 0x000fce0000000000 */
[----:B0-----:R-:W0:Y:S01]  /*0240*/  LDC.64 R2, c[0x0][0x390] ;  /* 0x0000e400ff027b82 */ /* 0x001e220000000a00 */
[----:B-1----:R-:W-:-:S09]  /*0250*/  ULEA UR4, UR5, UR4, 0x18 ;  /* 0x0000000405047291 */ /* 0x002fd2000f8ec0ff */
[----:B------:R-:W0:Y:S04]  /*0260*/  LDS R5, [UR4] ;  /* 0x00000004ff057984 */ /* 0x000e280008000800 */
[----:B0-----:R-:W-:Y:S01]  /*0270*/  REDG.E.ADD.F32.FTZ.RN.STRONG.GPU desc[UR8][R2.64], R5 ;  /* 0x00000005020079a6 */ /* 0x001fe2000c12f308 */
[----:B------:R-:W-:Y:S05]  /*0280*/  EXIT ;  /* 0x000000000000794d */ /* 0x000fea0003800000 */
.L_x_5:
        /* <DEDUP_REMOVED lines=15> */
.L_x_8:


//--------------------- .nv.shared._ZN3cub18CUB_300001_SM_10006detail8for_each13static_kernelINS2_12policy_hub_t12policy_500_tEmN6thrust24THRUST_300001_SM_1000_NS8cuda_cub20__uninitialized_fill7functorINS7_10device_ptrIfEEfEEEEvT0_T1_ --------------------------
	.section	.nv.shared._ZN3cub18CUB_300001_SM_10006detail8for_each13static_kernelINS2_12policy_hub_t12policy_500_tEmN6thrust24THRUST_300001_SM_1000_NS8cuda_cub20__uninitialized_fill7functorINS7_10device_ptrIfEEfEEEEvT0_T1_,"aw",@nobits
	.sectionflags	@""
	.align	16
	.zero		1024


//--------------------- .nv.shared.reserved.0     --------------------------
	.section	.nv.shared.reserved.0,"aw",@nobits
	.weak		__nv_reservedSMEM_offset_0_alias
	.size		__nv_reservedSMEM_offset_0_alias, 0, 64
	.other		__nv_reservedSMEM_offset_0_alias,@"STO_CUDA_RESERVED_SHARED STV_DEFAULT"
__nv_reservedSMEM_offset_0_alias:
	.zero		0
	.zero		64


//--------------------- .nv.global                --------------------------
	.section	.nv.global,"aw",@nobits
.nv.global:
	.type		_ZN34_INTERNAL_95a700f5_4_k_cu_9a483aa76thrust24THRUST_300001_SM_1000_NS3seqE,@object
	.size		_ZN34_INTERNAL_95a700f5_4_k_cu_9a483aa76thrust24THRUST_300001_SM_1000_NS3seqE,(_ZN34_INTERNAL_95a700f5_4_k_cu_9a483aa74cuda3std3__48in_placeE - _ZN34_INTERNAL_95a700f5_4_k_cu_9a483aa76thrust24THRUST_300001_SM_1000_NS3seqE)
_ZN34_INTERNAL_95a700f5_4_k_cu_9a483aa76thrust24THRUST_300001_SM_1000_NS3seqE:
	.zero		1
	.type		_ZN34_INTERNAL_95a700f5_4_k_cu_9a483aa74cuda3std3__48in_placeE,@object
	.size		_ZN34_INTERNAL_95a700f5_4_k_cu_9a483aa74cuda3std3__48in_placeE,(_ZN34_INTERNAL_95a700f5_4_k_cu_9a483aa74cuda3std6ranges3__45__cpo4sizeE - _ZN34_INTERNAL_95a700f5_4_k_cu_9a483aa74cuda3std3__48in_placeE)
_ZN34_INTERNAL_95a700f5_4_k_cu_9a483aa74cuda3std3__48in_placeE:
	.zero		1
	.type		_ZN34_INTERNAL_95a700f5_4_k_cu_9a483aa74cuda3std6ranges3__45__cpo4sizeE,@object
	.size		_ZN34_INTERNAL_95a700f5_4_k_cu_9a483aa74cuda3std6ranges3__45__cpo4sizeE,(_ZN34_INTERNAL_95a700f5_4_k_cu_9a483aa76thrust24THRUST_300001_SM_1000_NS12placeholders2_3E - _ZN34_INTERNAL_95a700f5_4_k_cu_9a483aa74cuda3std6ranges3__45__cpo4sizeE)
_ZN34_INTERNAL_95a700f5_4_k_cu_9a483aa74cuda3std6ranges3__45__cpo4sizeE:
	.zero		1
	.type		_ZN34_INTERNAL_95a700f5_4_k_cu_9a483aa76thrust24THRUST_300001_SM_1000_NS12placeholders2_3E,@object
	.size		_ZN34_INTERNAL_95a700f5_4_k_cu_9a483aa76thrust24THRUST_300001_SM_1000_NS12placeholders2_3E,(_ZN34_INTERNAL_95a700f5_4_k_cu_9a483aa74cuda3std3__45__cpo6cbeginE - _ZN34_INTERNAL_95a700f5_4_k_cu_9a483aa76thrust24THRUST_300001_SM_1000_NS12placeholders2_3E)
_ZN34_INTERNAL_95a700f5_4_k_cu_9a483aa76thrust24THRUST_300001_SM_1000_NS12placeholders2_3E:
	.zero		1
	.type		_ZN34_INTERNAL_95a700f5_4_k_cu_9a483aa74cuda3std3__45__cpo6cbeginE,@object
	.size		_ZN34_INTERNAL_95a700f5_4_k_cu_9a483aa74cuda3std3__45__cpo6cbeginE,(_ZN34_INTERNAL_95a700f5_4_k_cu_9a483aa74cuda3std6ranges3__45__cpo6cbeginE - _ZN34_INTERNAL_95a700f5_4_k_cu_9a483aa74cuda3std3__45__cpo6cbeginE)
_ZN34_INTERNAL_95a700f5_4_k_cu_9a483aa74cuda3std3__45__cpo6cbeginE:
	.zero		1
	.type		_ZN34_INTERNAL_95a700f5_4_k_cu_9a483aa74cuda3std6ranges3__45__cpo6cbeginE,@object
	.size		_ZN34_INTERNAL_95a700f5_4_k_cu_9a483aa74cuda3std6ranges3__45__cpo6cbeginE,(_ZN34_INTERNAL_95a700f5_4_k_cu_9a483aa76thrust24THRUST_300001_SM_1000_NS12placeholders2_7E - _ZN34_INTERNAL_95a700f5_4_k_cu_9a483aa74cuda3std6ranges3__45__cpo6cbeginE)
_ZN34_INTERNAL_95a700f5_4_k_cu_9a483aa74cuda3std6ranges3__45__cpo6cbeginE:
	.zero		1
	.type		_ZN34_INTERNAL_95a700f5_4_k_cu_9a483aa76thrust24THRUST_300001_SM_1000_NS12placeholders2_7E,@object
	.size		_ZN34_INTERNAL_95a700f5_4_k_cu_9a483aa76thrust24THRUST_300001_SM_1000_NS12placeholders2_7E,(_ZN34_INTERNAL_95a700f5_4_k_cu_9a483aa74cuda3std3__45__cpo7crbeginE - _ZN34_INTERNAL_95a700f5_4_k_cu_9a483aa76thrust24THRUST_300001_SM_1000_NS12placeholders2_7E)
_ZN34_INTERNAL_95a700f5_4_k_cu_9a483aa76thrust24THRUST_300001_SM_1000_NS12placeholders2_7E:
	.zero		1
	.type		_ZN34_INTERNAL_95a700f5_4_k_cu_9a483aa74cuda3std3__45__cpo7crbeginE,@object
	.size		_ZN34_INTERNAL_95a700f5_4_k_cu_9a483aa74cuda3std3__45__cpo7crbeginE,(_ZN34_INTERNAL_95a700f5_4_k_cu_9a483aa74cuda3std6ranges3__45__cpo4nextE - _ZN34_INTERNAL_95a700f5_4_k_cu_9a483aa74cuda3std3__45__cpo7crbeginE)
_ZN34_INTERNAL_95a700f5_4_k_cu_9a483aa74cuda3std3__45__cpo7crbeginE:
	.zero		1
	.type		_ZN34_INTERNAL_95a700f5_4_k_cu_9a483aa74cuda3std6ranges3__45__cpo4nextE,@object
	.size		_ZN34_INTERNAL_95a700f5_4_k_cu_9a483aa74cuda3std6ranges3__45__cpo4nextE,(_ZN34_INTERNAL_95a700f5_4_k_cu_9a483aa74cuda3std6ranges3__45__cpo4swapE - _ZN34_INTERNAL_95a700f5_4_k_cu_9a483aa74cuda3std6ranges3__45__cpo4nextE)
_ZN34_INTERNAL_95a700f5_4_k_cu_9a483aa74cuda3std6ranges3__45__cpo4nextE:
	.zero		1
	.type		_ZN34_INTERNAL_95a700f5_4_k_cu_9a483aa74cuda3std6ranges3__45__cpo4swapE,@object
	.size		_ZN34_INTERNAL_95a700f5_4_k_cu_9a483aa74cuda3std6ranges3__45__cpo4swapE,(_ZN34_INTERNAL_95a700f5_4_k_cu_9a483aa76thrust24THRUST_300001_SM_1000_NS8cuda_cub10par_nosyncE - _ZN34_INTERNAL_95a700f5_4_k_cu_9a483aa74cuda3std6ranges3__45__cpo4swapE)
_ZN34_INTERNAL_95a700f5_4_k_cu_9a483aa74cuda3std6ranges3__45__cpo4swapE:
	.zero		1
	.type		_ZN34_INTERNAL_95a700f5_4_k_cu_9a483aa76thrust24THRUST_300001_SM_1000_NS8cuda_cub10par_nosyncE,@object
	.size		_ZN34_INTERNAL_95a700f5_4_k_cu_9a483aa76thrust24THRUST_300001_SM_1000_NS8cuda_cub10par_nosyncE,(_ZN34_INTERNAL_95a700f5_4_k_cu_9a483aa76thrust24THRUST_300001_SM_1000_NS12placeholders2_9E - _ZN34_INTERNAL_95a700f5_4_k_cu_9a483aa76thrust24THRUST_300001_SM_1000_NS8cuda_cub10par_nosyncE)
_ZN34_INTERNAL_95a700f5_4_k_cu_9a483aa76thrust24THRUST_300001_SM_1000_NS8cuda_cub10par_nosyncE:
	.zero		1
	.type		_ZN34_INTERNAL_95a700f5_4_k_cu_9a483aa76thrust24THRUST_300001_SM_1000_NS12placeholders2_9E,@object
	.size		_ZN34_INTERNAL_95a700f5_4_k_cu_9a483aa76thrust24THRUST_300001_SM_1000_NS12placeholders2_9E,(_ZN34_INTERNAL_95a700f5_4_k_cu_9a483aa74cuda3std3__436_GLOBAL__N__95a700f5_4_k_cu_9a483aa76ignoreE - _ZN34_INTERNAL_95a700f5_4_k_cu_9a483aa76thrust24THRUST_300001_SM_1000_NS12placeholders2_9E)
_ZN34_INTERNAL_95a700f5_4_k_cu_9a483aa76thrust24THRUST_300001_SM_1000_NS12placeholders2_9E:
	.zero		1
	.type		_ZN34_INTERNAL_95a700f5_4_k_cu_9a483aa74cuda3std3__436_GLOBAL__N__95a700f5_4_k_cu_9a483aa76ignoreE,@object
	.size		_ZN34_INTERNAL_95a700f5_4_k_cu_9a483aa74cuda3std3__436_GLOBAL__N__95a700f5_4_k_cu_9a483aa76ignoreE,(_ZN34_INTERNAL_95a700f5_4_k_cu_9a483aa74cuda3std6ranges3__45__cpo4dataE - _ZN34_INTERNAL_95a700f5_4_k_cu_9a483aa74cuda3std3__436_GLOBAL__N__95a700f5_4_k_cu_9a483aa76ignoreE)
_ZN34_INTERNAL_95a700f5_4_k_cu_9a483aa74cuda3std3__436_GLOBAL__N__95a700f5_4_k_cu_9a483aa76ignoreE:
	.zero		1
	.type		_ZN34_INTERNAL_95a700f5_4_k_cu_9a483aa74cuda3std6ranges3__45__cpo4dataE,@object
	.size		_ZN34_INTERNAL_95a700f5_4_k_cu_9a483aa74cuda3std6ranges3__45__cpo4dataE,(_ZN34_INTERNAL_95a700f5_4_k_cu_9a483aa76thrust24THRUST_300001_SM_1000_NS12placeholders2_1E - _ZN34_INTERNAL_95a700f5_4_k_cu_9a483aa74cuda3std6ranges3__45__cpo4dataE)
_ZN34_INTERNAL_95a700f5_4_k_cu_9a483aa74cuda3std6ranges3__45__cpo4dataE:
	.zero		1
	.type		_ZN34_INTERNAL_95a700f5_4_k_cu_9a483aa76thrust24THRUST_300001_SM_1000_NS12placeholders2_1E,@object
	.size		_ZN34_INTERNAL_95a700f5_4_k_cu_9a483aa76thrust24THRUST_300001_SM_1000_NS12placeholders2_1E,(_ZN34_INTERNAL_95a700f5_4_k_cu_9a483aa74cuda3std3__45__cpo5beginE - _ZN34_INTERNAL_95a700f5_4_k_cu_9a483aa76thrust24THRUST_300001_SM_1000_NS12placeholders2_1E)
_ZN34_INTERNAL_95a700f5_4_k_cu_9a483aa76thrust24THRUST_300001_SM_1000_NS12placeholders2_1E:
	.zero		1
	.type		_ZN34_INTERNAL_95a700f5_4_k_cu_9a483aa74cuda3std3__45__cpo5beginE,@object
	.size		_ZN34_INTERNAL_95a700f5_4_k_cu_9a483aa74cuda3std3__45__cpo5beginE,(_ZN34_INTERNAL_95a700f5_4_k_cu_9a483aa74cuda3std6ranges3__45__cpo5beginE - _ZN34_INTERNAL_95a700f5_4_k_cu_9a483aa74cuda3std3__45__cpo5beginE)
_ZN34_INTERNAL_95a700f5_4_k_cu_9a483aa74cuda3std3__45__cpo5beginE:
	.zero		1
	.type		_ZN34_INTERNAL_95a700f5_4_k_cu_9a483aa74cuda3std6ranges3__45__cpo5beginE,@object
	.size		_ZN34_INTERNAL_95a700f5_4_k_cu_9a483aa74cuda3std6ranges3__45__cpo5beginE,(_ZN34_INTERNAL_95a700f5_4_k_cu_9a483aa76thrust24THRUST_300001_SM_1000_NS12placeholders2_5E - _ZN34_INTERNAL_95a700f5_4_k_cu_9a483aa74cuda3std6ranges3__45__cpo5beginE)
_ZN34_INTERNAL_95a700f5_4_k_cu_9a483aa74cuda3std6ranges3__45__cpo5beginE:
	.zero		1
	.type		_ZN34_INTERNAL_95a700f5_4_k_cu_9a483aa76thrust24THRUST_300001_SM_1000_NS12placeholders2_5E,@object
	.size		_ZN34_INTERNAL_95a700f5_4_k_cu_9a483aa76thrust24THRUST_300001_SM_1000_NS12placeholders2_5E,(_ZN34_INTERNAL_95a700f5_4_k_cu_9a483aa74cuda3std3__45__cpo6rbeginE - _ZN34_INTERNAL_95a700f5_4_k_cu_9a483aa76thrust24THRUST_300001_SM_1000_NS12placeholders2_5E)
_ZN34_INTERNAL_95a700f5_4_k_cu_9a483aa76thrust24THRUST_300001_SM_1000_NS12placeholders2_5E:
	.zero		1
	.type		_ZN34_INTERNAL_95a700f5_4_k_cu_9a483aa74cuda3std3__45__cpo6rbeginE,@object
	.size		_ZN34_INTERNAL_95a700f5_4_k_cu_9a483aa74cuda3std3__45__cpo6rbeginE,(_ZN34_INTERNAL_95a700f5_4_k_cu_9a483aa74cuda3std6ranges3__45__cpo7advanceE - _ZN34_INTERNAL_95a700f5_4_k_cu_9a483aa74cuda3std3__45__cpo6rbeginE)
_ZN34_INTERNAL_95a700f5_4_k_cu_9a483aa74cuda3std3__45__cpo6rbeginE:
	.zero		1
	.type		_ZN34_INTERNAL_95a700f5_4_k_cu_9a483aa74cuda3std6ranges3__45__cpo7advanceE,@object
	.size		_ZN34_INTERNAL_95a700f5_4_k_cu_9a483aa74cuda3std6ranges3__45__cpo7advanceE,(_ZN34_INTERNAL_95a700f5_4_k_cu_9a483aa74cuda3std3__47nulloptE - _ZN34_INTERNAL_95a700f5_4_k_cu_9a483aa74cuda3std6ranges3__45__cpo7advanceE)
_ZN34_INTERNAL_95a700f5_4_k_cu_9a483aa74cuda3std6ranges3__45__cpo7advanceE:
	.zero		1
	.type		_ZN34_INTERNAL_95a700f5_4_k_cu_9a483aa74cuda3std3__47nulloptE,@object
	.size		_ZN34_INTERNAL_95a700f5_4_k_cu_9a483aa74cuda3std3__47nulloptE,(_ZN34_INTERNAL_95a700f5_4_k_cu_9a483aa74cuda3std6ranges3__45__cpo8distanceE - _ZN34_INTERNAL_95a700f5_4_k_cu_9a483aa74cuda3std3__47nulloptE)
_ZN34_INTERNAL_95a700f5_4_k_cu_9a483aa74cuda3std3__47nulloptE:
	.zero		1
	.type		_ZN34_INTERNAL_95a700f5_4_k_cu_9a483aa74cuda3std6ranges3__45__cpo8distanceE,@object
	.size		_ZN34_INTERNAL_95a700f5_4_k_cu_9a483aa74cuda3std6ranges3__45__cpo8distanceE,(_ZN34_INTERNAL_95a700f5_4_k_cu_9a483aa76thrust24THRUST_300001_SM_1000_NS12placeholders3_10E - _ZN34_INTERNAL_95a700f5_4_k_cu_9a483aa74cuda3std6ranges3__45__cpo8distanceE)
_ZN34_INTERNAL_95a700f5_4_k_cu_9a483aa74cuda3std6ranges3__45__cpo8distanceE:
	.zero		1
	.type		_ZN34_INTERNAL_95a700f5_4_k_cu_9a483aa76thrust24THRUST_300001_SM_1000_NS12placeholders3_10E,@object
	.size		_ZN34_INTERNAL_95a700f5_4_k_cu_9a483aa76thrust24THRUST_300001_SM_1000_NS12placeholders3_10E,(_ZN34_INTERNAL_95a700f5_4_k_cu_9a483aa74cuda3std3__419piecewise_constructE - _ZN34_INTERNAL_95a700f5_4_k_cu_9a483aa76thrust24THRUST_300001_SM_1000_NS12placeholders3_10E)
_ZN34_INTERNAL_95a700f5_4_k_cu_9a483aa76thrust24THRUST_300001_SM_1000_NS12placeholders3_10E:
	.zero		1
	.type		_ZN34_INTERNAL_95a700f5_4_k_cu_9a483aa74cuda3std3__419piecewise_constructE,@object
	.size		_ZN34_INTERNAL_95a700f5_4_k_cu_9a483aa74cuda3std3__419piecewise_constructE,(_ZN34_INTERNAL_95a700f5_4_k_cu_9a483aa74cuda3std6ranges3__45__cpo5cdataE - _ZN34_INTERNAL_95a700f5_4_k_cu_9a483aa74cuda3std3__419piecewise_constructE)
_ZN34_INTERNAL_95a700f5_4_k_cu_9a483aa74cuda3std3__419piecewise_constructE:
	.zero		1
	.type		_ZN34_INTERNAL_95a700f5_4_k_cu_9a483aa74cuda3std6ranges3__45__cpo5cdataE,@object
	.size		_ZN34_INTERNAL_95a700f5_4_k_cu_9a483aa74cuda3std6ranges3__45__cpo5cdataE,(_ZN34_INTERNAL_95a700f5_4_k_cu_9a483aa76thrust24THRUST_300001_SM_1000_NS12placeholders2_2E - _ZN34_INTERNAL_95a700f5_4_k_cu_9a483aa74cuda3std6ranges3__45__cpo5cdataE)
_ZN34_INTERNAL_95a700f5_4_k_cu_9a483aa74cuda3std6ranges3__45__cpo5cdataE:
	.zero		1
	.type		_ZN34_INTERNAL_95a700f5_4_k_cu_9a483aa76thrust24THRUST_300001_SM_1000_NS12placeholders2_2E,@object
	.size		_ZN34_INTERNAL_95a700f5_4_k_cu_9a483aa76thrust24THRUST_300001_SM_1000_NS12placeholders2_2E,(_ZN34_INTERNAL_95a700f5_4_k_cu_9a483aa74cuda3std3__45__cpo3endE - _ZN34_INTERNAL_95a700f5_4_k_cu_9a483aa76thrust24THRUST_300001_SM_1000_NS12placeholders2_2E)
_ZN34_INTERNAL_95a700f5_4_k_cu_9a483aa76thrust24THRUST_300001_SM_1000_NS12placeholders2_2E:
	.zero		1
	.type		_ZN34_INTERNAL_95a700f5_4_k_cu_9a483aa74cuda3std3__45__cpo3endE,@object
	.size		_ZN34_INTERNAL_95a700f5_4_k_cu_9a483aa74cuda3std3__45__cpo3endE,(_ZN34_INTERNAL_95a700f5_4_k_cu_9a483aa74cuda3std6ranges3__45__cpo3endE - _ZN34_INTERNAL_95a700f5_4_k_cu_9a483aa74cuda3std3__45__cpo3endE)
_ZN34_INTERNAL_95a700f5_4_k_cu_9a483aa74cuda3std3__45__cpo3endE:
	.zero		1
	.type		_ZN34_INTERNAL_95a700f5_4_k_cu_9a483aa74cuda3std6ranges3__45__cpo3endE,@object
	.size		_ZN34_INTERNAL_95a700f5_4_k_cu_9a483aa74cuda3std6ranges3__45__cpo3endE,(_ZN34_INTERNAL_95a700f5_4_k_cu_9a483aa76thrust24THRUST_300001_SM_1000_NS12placeholders2_6E - _ZN34_INTERNAL_95a700f5_4_k_cu_9a483aa74cuda3std6ranges3__45__cpo3endE)
_ZN34_INTERNAL_95a700f5_4_k_cu_9a483aa74cuda3std6ranges3__45__cpo3endE:
	.zero		1
	.type		_ZN34_INTERNAL_95a700f5_4_k_cu_9a483aa76thrust24THRUST_300001_SM_1000_NS12placeholders2_6E,@object
	.size		_ZN34_INTERNAL_95a700f5_4_k_cu_9a483aa76thrust24THRUST_300001_SM_1000_NS12placeholders2_6E,(_ZN34_INTERNAL_95a700f5_4_k_cu_9a483aa74cuda3std3__45__cpo4rendE - _ZN34_INTERNAL_95a700f5_4_k_cu_9a483aa76thrust24THRUST_300001_SM_1000_NS12placeholders2_6E)
_ZN34_INTERNAL_95a700f5_4_k_cu_9a483aa76thrust24THRUST_300001_SM_1000_NS12placeholders2_6E:
	.zero		1
	.type		_ZN34_INTERNAL_95a700f5_4_k_cu_9a483aa74cuda3std3__45__cpo4rendE,@object
	.size		_ZN34_INTERNAL_95a700f5_4_k_cu_9a483aa74cuda3std3__45__cpo4rendE,(_ZN34_INTERNAL_95a700f5_4_k_cu_9a483aa74cuda3std6ranges3__45__cpo9iter_swapE - _ZN34_INTERNAL_95a700f5_4_k_cu_9a483aa74cuda3std3__45__cpo4rendE)
_ZN34_INTERNAL_95a700f5_4_k_cu_9a483aa74cuda3std3__45__cpo4rendE:
	.zero		1
	.type		_ZN34_INTERNAL_95a700f5_4_k_cu_9a483aa74cuda3std6ranges3__45__cpo9iter_swapE,@object
	.size		_ZN34_INTERNAL_95a700f5_4_k_cu_9a483aa74cuda3std6ranges3__45__cpo9iter_swapE,(_ZN34_INTERNAL_95a700f5_4_k_cu_9a483aa74cuda3std3__48unexpectE - _ZN34_INTERNAL_95a700f5_4_k_cu_9a483aa74cuda3std6ranges3__45__cpo9iter_swapE)
_ZN34_INTERNAL_95a700f5_4_k_cu_9a483aa74cuda3std6ranges3__45__cpo9iter_swapE:
	.zero		1
	.type		_ZN34_INTERNAL_95a700f5_4_k_cu_9a483aa74cuda3std3__48unexpectE,@object
	.size		_ZN34_INTERNAL_95a700f5_4_k_cu_9a483aa74cuda3std3__48unexpectE,(_ZN34_INTERNAL_95a700f5_4_k_cu_9a483aa76thrust24THRUST_300001_SM_1000_NS8cuda_cub3parE - _ZN34_INTERNAL_95a700f5_4_k_cu_9a483aa74cuda3std3__48unexpectE)
_ZN34_INTERNAL_95a700f5_4_k_cu_9a483aa74cuda3std3__48unexpectE:
	.zero		1
	.type		_ZN34_INTERNAL_95a700f5_4_k_cu_9a483aa76thrust24THRUST_300001_SM_1000_NS8cuda_cub3parE,@object
	.size		_ZN34_INTERNAL_95a700f5_4_k_cu_9a483aa76thrust24THRUST_300001_SM_1000_NS8cuda_cub3parE,(_ZN34_INTERNAL_95a700f5_4_k_cu_9a483aa76thrust24THRUST_300001_SM_1000_NS12placeholders2_4E - _ZN34_INTERNAL_95a700f5_4_k_cu_9a483aa76thrust24THRUST_300001_SM_1000_NS8cuda_cub3parE)
_ZN34_INTERNAL_95a700f5_4_k_cu_9a483aa76thrust24THRUST_300001_SM_1000_NS8cuda_cub3parE:
	.zero		1
	.type		_ZN34_INTERNAL_95a700f5_4_k_cu_9a483aa76thrust24THRUST_300001_SM_1000_NS12placeholders2_4E,@object
	.size		_ZN34_INTERNAL_95a700f5_4_k_cu_9a483aa76thrust24THRUST_300001_SM_1000_NS12placeholders2_4E,(_ZN34_INTERNAL_95a700f5_4_k_cu_9a483aa74cuda3std3__45__cpo4cendE - _ZN34_INTERNAL_95a700f5_4_k_cu_9a483aa76thrust24THRUST_300001_SM_1000_NS12placeholders2_4E)
_ZN34_INTERNAL_95a700f5_4_k_cu_9a483aa76thrust24THRUST_300001_SM_1000_NS12placeholders2_4E:
	.zero		1
	.type		_ZN34_INTERNAL_95a700f5_4_k_cu_9a483aa74cuda3std3__45__cpo4cendE,@object
	.size		_ZN34_INTERNAL_95a700f5_4_k_cu_9a483aa74cuda3std3__45__cpo4cendE,(_ZN34_INTERNAL_95a700f5_4_k_cu_9a483aa74cuda3std6ranges3__45__cpo4cendE - _ZN34_INTERNAL_95a700f5_4_k_cu_9a483aa74cuda3std3__45__cpo4cendE)
_ZN34_INTERNAL_95a700f5_4_k_cu_9a483aa74cuda3std3__45__cpo4cendE:
	.zero		1
	.type		_ZN34_INTERNAL_95a700f5_4_k_cu_9a483aa74cuda3std6ranges3__45__cpo4cendE,@object
	.size		_ZN34_INTERNAL_95a700f5_4_k_cu_9a483aa74cuda3std6ranges3__45__cpo4cendE,(_ZN34_INTERNAL_95a700f5_4_k_cu_9a483aa74cuda3std3__420unreachable_sentinelE - _ZN34_INTERNAL_95a700f5_4_k_cu_9a483aa74cuda3std6ranges3__45__cpo4cendE)
_ZN34_INTERNAL_95a700f5_4_k_cu_9a483aa74cuda3std6ranges3__45__cpo4cendE:
	.zero		1
	.type		_ZN34_INTERNAL_95a700f5_4_k_cu_9a483aa74cuda3std3__420unreachable_sentinelE,@object
	.size		_ZN34_INTERNAL_95a700f5_4_k_cu_9a483aa74cuda3std3__420unreachable_sentinelE,(_ZN34_INTERNAL_95a700f5_4_k_cu_9a483aa74cuda3std6ranges3__45__cpo5ssizeE - _ZN34_INTERNAL_95a700f5_4_k_cu_9a483aa74cuda3std3__420unreachable_sentinelE)
_ZN34_INTERNAL_95a700f5_4_k_cu_9a483aa74cuda3std3__420unreachable_sentinelE:
	.zero		1
	.type		_ZN34_INTERNAL_95a700f5_4_k_cu_9a483aa74cuda3std6ranges3__45__cpo5ssizeE,@object
	.size		_ZN34_INTERNAL_95a700f5_4_k_cu_9a483aa74cuda3std6ranges3__45__cpo5ssizeE,(_ZN34_INTERNAL_95a700f5_4_k_cu_9a483aa76thrust24THRUST_300001_SM_1000_NS12placeholders2_8E - _ZN34_INTERNAL_95a700f5_4_k_cu_9a483aa74cuda3std6ranges3__45__cpo5ssizeE)
_ZN34_INTERNAL_95a700f5_4_k_cu_9a483aa74cuda3std6ranges3__45__cpo5ssizeE:
	.zero		1
	.type		_ZN34_INTERNAL_95a700f5_4_k_cu_9a483aa76thrust24THRUST_300001_SM_1000_NS12placeholders2_8E,@object
	.size		_ZN34_INTERNAL_95a700f5_4_k_cu_9a483aa76thrust24THRUST_300001_SM_1000_NS12placeholders2_8E,(_ZN34_INTERNAL_95a700f5_4_k_cu_9a483aa74cuda3std3__45__cpo5crendE - _ZN34_INTERNAL_95a700f5_4_k_cu_9a483aa76thrust24THRUST_300001_SM_1000_NS12placeholders2_8E)
_ZN34_INTERNAL_95a700f5_4_k_cu_9a483aa76thrust24THRUST_300001_SM_1000_NS12placeholders2_8E:
	.zero		1
	.type		_ZN34_INTERNAL_95a700f5_4_k_cu_9a483aa74cuda3std3__45__cpo5crendE,@object
	.size		_ZN34_INTERNAL_95a700f5_4_k_cu_9a483aa74cuda3std3__45__cpo5crendE,(_ZN34_INTERNAL_95a700f5_4_k_cu_9a483aa74cuda3std6ranges3__45__cpo4prevE - _ZN34_INTERNAL_95a700f5_4_k_cu_9a483aa74cuda3std3__45__cpo5crendE)
_ZN34_INTERNAL_95a700f5_4_k_cu_9a483aa74cuda3std3__45__cpo5crendE:
	.zero		1
	.type		_ZN34_INTERNAL_95a700f5_4_k_cu_9a483aa74cuda3std6ranges3__45__cpo4prevE,@object
	.size		_ZN34_INTERNAL_95a700f5_4_k_cu_9a483aa74cuda3std6ranges3__45__cpo4prevE,(_ZN34_INTERNAL_95a700f5_4_k_cu_9a483aa74cuda3std6ranges3__45__cpo9iter_moveE - _ZN34_INTERNAL_95a700f5_4_k_cu_9a483aa74cuda3std6ranges3__45__cpo4prevE)
_ZN34_INTERNAL_95a700f5_4_k_cu_9a483aa74cuda3std6ranges3__45__cpo4prevE:
	.zero		1
	.type		_ZN34_INTERNAL_95a700f5_4_k_cu_9a483aa74cuda3std6ranges3__45__cpo9iter_moveE,@object
	.size		_ZN34_INTERNAL_95a700f5_4_k_cu_9a483aa74cuda3std6ranges3__45__cpo9iter_moveE,(_ZN34_INTERNAL_95a700f5_4_k_cu_9a483aa76thrust24THRUST_300001_SM_1000_NS6system6detail10sequential3seqE - _ZN34_INTERNAL_95a700f5_4_k_cu_9a483aa74cuda3std6ranges3__45__cpo9iter_moveE)
_ZN34_INTERNAL_95a700f5_4_k_cu_9a483aa74cuda3std6ranges3__45__cpo9iter_moveE:
	.zero		1
	.type		_ZN34_INTERNAL_95a700f5_4_k_cu_9a483aa76thrust24THRUST_300001_SM_1000_NS6system6detail10sequential3seqE,@object
	.size		_ZN34_INTERNAL_95a700f5_4_k_cu_9a483aa76thrust24THRUST_300001_SM_1000_NS6system6detail10sequential3seqE,(.L_31 - _ZN34_INTERNAL_95a700f5_4_k_cu_9a483aa76thrust24THRUST_300001_SM_1000_NS6system6detail10sequential3seqE)
_ZN34_INTERNAL_95a700f5_4_k_cu_9a483aa76thrust24THRUST_300001_SM_1000_NS6system6detail10sequential3seqE:
	.zero		1
.L_31:


//--------------------- .nv.shared._ZN3cub18CUB_300001_SM_10006detail11EmptyKernelIvEEvv --------------------------
	.section	.nv.shared._ZN3cub18CUB_300001_SM_10006detail11EmptyKernelIvEEvv,"aw",@nobits
	.sectionflags	@""
	.align	16
	.zero		1024


//--------------------- .nv.shared._Z6kernelPfiS_ --------------------------
	.section	.nv.shared._Z6kernelPfiS_,"aw",@nobits
	.sectionflags	@""
	.align	16
	.zero		1024


//--------------------- .nv.constant0._ZN3cub18CUB_300001_SM_10006detail8for_each13static_kernelINS2_12policy_hub_t12policy_500_tEmN6thrust24THRUST_300001_SM_1000_NS8cuda_cub20__uninitialized_fill7functorINS7_10device_ptrIfEEfEEEEvT0_T1_ --------------------------
	.section	.nv.constant0._ZN3cub18CUB_300001_SM_10006detail8for_each13static_kernelINS2_12policy_hub_t12policy_500_tEmN6thrust24THRUST_300001_SM_1000_NS8cuda_cub20__uninitialized_fill7functorINS7_10device_ptrIfEEfEEEEvT0_T1_,"a",@progbits
	.sectionflags	@""
	.align	4
.nv.constant0._ZN3cub18CUB_300001_SM_10006detail8for_each13static_kernelINS2_12policy_hub_t12policy_500_tEmN6thrust24THRUST_300001_SM_1000_NS8cuda_cub20__uninitialized_fill7functorINS7_10device_ptrIfEEfEEEEvT0_T1_:
	.zero		920


//--------------------- .nv.constant0._ZN3cub18CUB_300001_SM_10006detail11EmptyKernelIvEEvv --------------------------
	.section	.nv.constant0._ZN3cub18CUB_300001_SM_10006detail11EmptyKernelIvEEvv,"a",@progbits
	.sectionflags	@""
	.align	4
.nv.constant0._ZN3cub18CUB_300001_SM_10006detail11EmptyKernelIvEEvv:
	.zero		896


//--------------------- .nv.constant0._Z6kernelPfiS_ --------------------------
	.section	.nv.constant0._Z6kernelPfiS_,"a",@progbits
	.sectionflags	@""
	.align	4
.nv.constant0._Z6kernelPfiS_:
	.zero		920


//--------------------- SYMBOLS --------------------------

	.type		.nv.reservedSmem.offset0,@object
	.size		.nv.reservedSmem.offset0,0x4
	.type		.nv.reservedSmem.cap,@object
	.size		.nv.reservedSmem.cap,0x4
